//
// Generated by NVIDIA NVVM Compiler
//
// Compiler Build ID: CL-36424714
// Cuda compilation tools, release 13.0, V13.0.88
// Based on NVVM 20.0.0
//

.version 9.0
.target sm_100
.address_size 64

	// .globl	default_function_kernel

.visible .entry default_function_kernel(
	.param .u64 .ptr .align 1 default_function_kernel_param_0,
	.param .u64 .ptr .align 1 default_function_kernel_param_1
)
.maxntid 4
{
	.reg .pred 	%p<4>;
	.reg .b16 	%rs<12>;
	.reg .b32 	%r<8>;
	.reg .b32 	%f<7>;
	.reg .b64 	%rd<11>;

	ld.param.u64 	%rd1, [default_function_kernel_param_0];
	ld.param.u64 	%rd2, [default_function_kernel_param_1];
	mov.u32 	%r2, %ctaid.x;
	shl.b32 	%r3, %r2, 2;
	mov.u32 	%r4, %tid.x;
	or.b32  	%r1, %r3, %r4;
	setp.gt.u32 	%p1, %r1, 118;
	mov.f32 	%f6, 0f00000000;
	@%p1 bra 	$L__BB0_5;
	add.s32 	%r5, %r1, -17;
	setp.gt.u32 	%p2, %r5, 67;
	@%p2 bra 	$L__BB0_4;
	cvt.u16.u32 	%rs1, %r1;
	mul.lo.s16 	%rs3, %rs1, 241;
	shr.u16 	%rs4, %rs3, 12;
	mul.lo.s16 	%rs5, %rs4, 17;
	sub.s16 	%rs2, %rs1, %rs5;
	add.s16 	%rs6, %rs2, -2;
	and.b16  	%rs7, %rs6, 255;
	setp.gt.u16 	%p3, %rs7, 13;
	@%p3 bra 	$L__BB0_4;
	and.b16  	%rs8, %rs1, 255;
	mul.lo.s16 	%rs9, %rs8, 241;
	shr.u16 	%rs10, %rs9, 12;
	mad.lo.s16 	%rs11, %rs10, 14, %rs2;
	cvt.u32.u16 	%r6, %rs11;
	and.b32  	%r7, %r6, 255;
	mul.wide.u32 	%rd3, %r7, 4;
	cvta.to.global.u64 	%rd4, %rd2;
	add.s64 	%rd5, %rd3, 17179869120;
	and.b64  	%rd6, %rd5, 17179869180;
	add.s64 	%rd7, %rd4, %rd6;
	ld.global.nc.f32 	%f6, [%rd7];
$L__BB0_4:
	cvta.to.global.u64 	%rd8, %rd1;
	mul.wide.u32 	%rd9, %r1, 4;
	add.s64 	%rd10, %rd8, %rd9;
	st.global.f32 	[%rd10], %f6;
$L__BB0_5:
	ret;

}


// ===== COMPILED SASS (sm_100) =====

	.target	sm_100

	.elftype	@"ET_EXEC"


//--------------------- .note.nv.tkinfo           --------------------------
	.section	.note.nv.tkinfo,"",@"SHT_NOTE"
	.sectionflags	@"SHF_NOTE_NV_TKINFO"
	.tkinfo
        /*0018*/ 	.word	0x00000002
        /*0030*/ 	.string	""
        /*0030*/ 	.string	"ptxas"
        /*0030*/ 	.string	"Cuda compilation tools, release 13.0, V13.0.88"
        /*0030*/ 	.string	"Build cuda_13.0.r13.0/compiler.36424714_0"
        /*0030*/ 	.string	"-arch sm_100 -m 64 "



//--------------------- .note.nv.cuinfo           --------------------------
	.section	.note.nv.cuinfo,"",@"SHT_NOTE"
	.sectionflags	@"SHF_NOTE_NV_CUINFO"
        /*0018*/ 	.short	0x0002
        /*001a*/ 	.short	0x0064
        /*001c*/ 	.short	0x0082
	.zero		2


//--------------------- .nv.info                  --------------------------
	.section	.nv.info,"",@"SHT_CUDA_INFO"
	.align	4


	//----- nvinfo : EIATTR_REGCOUNT
	.align		4
        /*0000*/ 	.byte	0x04, 0x2f
        /*0002*/ 	.short	(.L_1 - .L_0)
	.align		4
.L_0:
        /*0004*/ 	.word	index@(default_function_kernel)
        /*0008*/ 	.word	0x0000000a


	//----- nvinfo : EIATTR_FRAME_SIZE
	.align		4
.L_1:
        /*000c*/ 	.byte	0x04, 0x11
        /*000e*/ 	.short	(.L_3 - .L_2)
	.align		4
.L_2:
        /*0010*/ 	.word	index@(default_function_kernel)
        /*0014*/ 	.word	0x00000000


	//----- nvinfo : EIATTR_MIN_STACK_SIZE
	.align		4
.L_3:
        /*0018*/ 	.byte	0x04, 0x12
        /*001a*/ 	.short	(.L_5 - .L_4)
	.align		4
.L_4:
        /*001c*/ 	.word	index@(default_function_kernel)
        /*0020*/ 	.word	0x00000000
.L_5:


//--------------------- .nv.compat                --------------------------
	.section	.nv.compat,"",@"SHT_CUDA_COMPAT_INFO"
	.align	4
        /*0000*/ 	.byte	0x02, 0x09, 0x00, 0x00, 0x02, 0x02, 0x01, 0x00, 0x02, 0x05, 0x05, 0x00, 0x03, 0x07, 0x01, 0x01
        /*0010*/ 	.byte	0x02, 0x03, 0x00, 0x00, 0x02, 0x06, 0x01, 0x00, 0x04, 0x0b, 0x08, 0x00, 0x09, 0x00, 0x00, 0x00
        /*0020*/ 	.byte	0x00, 0x00, 0x00, 0x00


//--------------------- .nv.info.default_function_kernel --------------------------
	.section	.nv.info.default_function_kernel,"",@"SHT_CUDA_INFO"
	.sectionflags	@""
	.align	4


	//----- nvinfo : EIATTR_CUDA_API_VERSION
	.align		4
        /*0000*/ 	.byte	0x04, 0x37
        /*0002*/ 	.short	(.L_7 - .L_6)
.L_6:
        /*0004*/ 	.word	0x00000082


	//----- nvinfo : EIATTR_KPARAM_INFO
	.align		4
.L_7:
        /*0008*/ 	.byte	0x04, 0x17
        /*000a*/ 	.short	(.L_9 - .L_8)
.L_8:
        /*000c*/ 	.word	0x00000000
        /*0010*/ 	.short	0x0001
        /*0012*/ 	.short	0x0008
        /*0014*/ 	.byte	0x00, 0xf5, 0x21, 0x00


	//----- nvinfo : EIATTR_KPARAM_INFO
	.align		4
.L_9:
        /*0018*/ 	.byte	0x04, 0x17
        /*001a*/ 	.short	(.L_11 - .L_10)
.L_10:
        /*001c*/ 	.word	0x00000000
        /*0020*/ 	.short	0x0000
        /*0022*/ 	.short	0x0000
        /*0024*/ 	.byte	0x00, 0xf5, 0x21, 0x00


	//----- nvinfo : EIATTR_SPARSE_MMA_MASK
	.align		4
.L_11:
        /*0028*/ 	.byte	0x03, 0x50
        /*002a*/ 	.short	0x0000


	//----- nvinfo : EIATTR_MAXREG_COUNT
	.align		4
        /*002c*/ 	.byte	0x03, 0x1b
        /*002e*/ 	.short	0x00ff


	//----- nvinfo : EIATTR_MERCURY_ISA_VERSION
	.align		4
        /*0030*/ 	.byte	0x03, 0x5f
        /*0032*/ 	.short	0x0101


	//----- nvinfo : EIATTR_VRC_CTA_INIT_COUNT
	.align		4
        /*0034*/ 	.byte	0x02, 0x4a
	.zero		1
	.zero		1


	//----- nvinfo : EIATTR_EXIT_INSTR_OFFSETS
	.align		4
        /*0038*/ 	.byte	0x04, 0x1c
        /*003a*/ 	.short	(.L_13 - .L_12)


	//   ....[0]....
.L_12:
        /*003c*/ 	.word	0x00000060


	//   ....[1]....
        /*0040*/ 	.word	0x000002e0


	//----- nvinfo : EIATTR_MAX_THREADS
	.align		4
.L_13:
        /*0044*/ 	.byte	0x04, 0x05
        /*0046*/ 	.short	(.L_15 - .L_14)
.L_14:
        /*0048*/ 	.word	0x00000004
        /*004c*/ 	.word	0x00000001
        /*0050*/ 	.word	0x00000001


	//----- nvinfo : EIATTR_CRS_STACK_SIZE
	.align		4
.L_15:
        /*0054*/ 	.byte	0x04, 0x1e
        /*0056*/ 	.short	(.L_17 - .L_16)
.L_16:
        /*0058*/ 	.word	0x00000000


	//----- nvinfo : EIATTR_CBANK_PARAM_SIZE
	.align		4
.L_17:
        /*005c*/ 	.byte	0x03, 0x19
        /*005e*/ 	.short	0x0010


	//----- nvinfo : EIATTR_PARAM_CBANK
	.align		4
        /*0060*/ 	.byte	0x04, 0x0a
        /*0062*/ 	.short	(.L_19 - .L_18)
	.align		4
.L_18:
        /*0064*/ 	.word	index@(.nv.constant0.default_function_kernel)
        /*0068*/ 	.short	0x0380
        /*006a*/ 	.short	0x0010


	//----- nvinfo : EIATTR_SW_WAR
	.align		4
.L_19:
        /*006c*/ 	.byte	0x04, 0x36
        /*006e*/ 	.short	(.L_21 - .L_20)
.L_20:
        /*0070*/ 	.word	0x00000008
.L_21:


//--------------------- .nv.callgraph             --------------------------
	.section	.nv.callgraph,"",@"SHT_CUDA_CALLGRAPH"
	.align	4
	.sectionentsize	8
	.align		4
        /*0000*/ 	.word	0x00000000
	.align		4
        /*0004*/ 	.word	0xffffffff
	.align		4
        /*0008*/ 	.word	0x00000000
	.align		4
        /*000c*/ 	.word	0xfffffffe
	.align		4
        /*0010*/ 	.word	0x00000000
	.align		4
        /*0014*/ 	.word	0xfffffffd
	.align		4
        /*0018*/ 	.word	0x00000000
	.align		4
        /*001c*/ 	.word	0xfffffffc


//--------------------- .text.default_function_kernel --------------------------
	.section	.text.default_function_kernel,"ax",@progbits
	.align	128
        .global         default_function_kernel
        .type           default_function_kernel,@function
        .size           default_function_kernel,(.L_x_3 - default_function_kernel)
        .other          default_function_kernel,@"STO_CUDA_ENTRY STV_DEFAULT"
default_function_kernel:
.text.default_function_kernel:
[----:B------:R-:W-:Y:S01]  /*0000*/  LDC R1, c[0x0][0x37c] ;  /* 0x0000df00ff017b82 */ /* 0x000fe20000000800 */
[----:B------:R-:W0:Y:S07]  /*0010*/  S2R R3, SR_TID.X ;  /* 0x0000000000037919 */ /* 0x000e2e0000002100 */
[----:B------:R-:W1:Y:S02]  /*0020*/  S2UR UR4, SR_CTAID.X ;  /* 0x00000000000479c3 */ /* 0x000e640000002500 */
[----:B-1----:R-:W-:-:S06]  /*0030*/  USHF.L.U32 UR4, UR4, 0x2, URZ ;  /* 0x0000000204047899 */ /* 0x002fcc00080006ff */
[----:B0-----:R-:W-:-:S04]  /*0040*/  LOP3.LUT R3, R3, UR4, RZ, 0xfc, !PT ;  /* 0x0000000403037c12 */ /* 0x001fc8000f8efcff */
[----:B------:R-:W-:-:S13]  /*0050*/  ISETP.GT.U32.AND P0, PT, R3, 0x76, PT ;  /* 0x000000760300780c */ /* 0x000fda0003f04070 */
[----:B------:R-:W-:Y:S05]  /*0060*/  @P0 EXIT ;  /* 0x000000000000094d */ /* 0x000fea0003800000 */
[----:B------:R-:W0:Y:S01]  /*0070*/  LDC.64 R4, c[0x0][0x380] ;  /* 0x0000e000ff047b82 */ /* 0x000e220000000a00 */
[C---:B------:R-:W-:Y:S01]  /*0080*/  VIADD R0, R3.reuse, 0xffffffef ;  /* 0xffffffef03007836 */ /* 0x040fe20000000000 */
[----:B------:R-:W1:Y:S01]  /*0090*/  LDCU.64 UR4, c[0x0][0x358] ;  /* 0x00006b00ff0477ac */ /* 0x000e620008000a00 */
[----:B------:R-:W-:Y:S01]  /*00a0*/  BSSY.RECONVERGENT B0, `(.L_x_0) ;  /* 0x0000022000007945 */ /* 0x000fe20003800200 */
[----:B------:R-:W-:Y:S02]  /*00b0*/  IMAD.MOV.U32 R7, RZ, RZ, RZ ;  /* 0x000000ffff077224 */ /* 0x000fe400078e00ff */
[----:B------:R-:W-:Y:S01]  /*00c0*/  ISETP.GT.U32.AND P0, PT, R0, 0x43, PT ;  /* 0x000000430000780c */ /* 0x000fe20003f04070 */
[----:B0-----:R-:W-:-:S12]  /*00d0*/  IMAD.WIDE.U32 R4, R3, 0x4, R4 ;  /* 0x0000000403047825 */ /* 0x001fd800078e0004 */
[----:B-1----:R-:W-:Y:S05]  /*00e0*/  @P0 BRA `(.L_x_1) ;  /* 0x0000000000740947 */ /* 0x002fea0003800000 */
[----:B------:R-:W-:-:S05]  /*00f0*/  PRMT R0, R3, 0x9910, RZ ;  /* 0x0000991003007816 */ /* 0x000fca00000000ff */
[----:B------:R-:W-:-:S05]  /*0100*/  IMAD R0, R0, 0xf1, RZ ;  /* 0x000000f100007824 */ /* 0x000fca00078e02ff */
[----:B------:R-:W-:-:S04]  /*0110*/  LOP3.LUT R0, R0, 0xffff, RZ, 0xc0, !PT ;  /* 0x0000ffff00007812 */ /* 0x000fc800078ec0ff */
[----:B------:R-:W-:-:S04]  /*0120*/  SHF.R.U32.HI R0, RZ, 0xc, R0 ;  /* 0x0000000cff007819 */ /* 0x000fc80000011600 */
[----:B------:R-:W-:-:S05]  /*0130*/  PRMT R0, R0, 0x9910, RZ ;  /* 0x0000991000007816 */ /* 0x000fca00000000ff */
[----:B------:R-:W-:-:S04]  /*0140*/  IMAD R0, R0, 0x11, RZ ;  /* 0x0000001100007824 */ /* 0x000fc800078e02ff */
[----:B------:R-:W-:-:S05]  /*0150*/  IMAD.MOV R0, RZ, RZ, -R0 ;  /* 0x000000ffff007224 */ /* 0x000fca00078e0a00 */
[----:B------:R-:W-:-:S05]  /*0160*/  PRMT R0, R0, 0x7710, RZ ;  /* 0x0000771000007816 */ /* 0x000fca00000000ff */
[----:B------:R-:W-:-:S04]  /*0170*/  IMAD.IADD R0, R3, 0x1, R0 ;  /* 0x0000000103007824 */ /* 0x000fc800078e0200 */
[----:B------:R-:W-:-:S05]  /*0180*/  VIADD R2, R0, 0xfffffffe ;  /* 0xfffffffe00027836 */ /* 0x000fca0000000000 */
[----:B------:R-:W-:-:S04]  /*0190*/  LOP3.LUT R2, R2, 0xff, RZ, 0xc0, !PT ;  /* 0x000000ff02027812 */ /* 0x000fc800078ec0ff */
[----:B------:R-:W-:-:S13]  /*01a0*/  ISETP.GT.U32.AND P0, PT, R2, 0xd, PT ;  /* 0x0000000d0200780c */ /* 0x000fda0003f04070 */
[----:B------:R-:W-:Y:S05]  /*01b0*/  @P0 BRA `(.L_x_1) ;  /* 0x0000000000400947 */ /* 0x000fea0003800000 */
[----:B------:R-:W-:Y:S01]  /*01c0*/  LOP3.LUT R3, R3, 0xff, RZ, 0xc0, !PT ;  /* 0x000000ff03037812 */ /* 0x000fe200078ec0ff */
[----:B------:R-:W0:Y:S01]  /*01d0*/  LDCU.64 UR6, c[0x0][0x388] ;  /* 0x00007100ff0677ac */ /* 0x000e220008000a00 */
[----:B------:R-:W-:Y:S01]  /*01e0*/  PRMT R0, R0, 0x9910, RZ ;  /* 0x0000991000007816 */ /* 0x000fe200000000ff */
[----:B------:R-:W-:Y:S02]  /*01f0*/  IMAD.MOV.U32 R2, RZ, RZ, -0x40 ;  /* 0xffffffc0ff027424 */ /* 0x000fe400078e00ff */
[----:B------:R-:W-:-:S05]  /*0200*/  IMAD R3, R3, 0xf1, RZ ;  /* 0x000000f103037824 */ /* 0x000fca00078e02ff */
[----:B------:R-:W-:-:S04]  /*0210*/  SHF.R.U32.HI R3, RZ, 0xc, R3 ;  /* 0x0000000cff037819 */ /* 0x000fc80000011603 */
[----:B------:R-:W-:-:S05]  /*0220*/  PRMT R3, R3, 0x9910, RZ ;  /* 0x0000991003037816 */ /* 0x000fca00000000ff */
[----:B------:R-:W-:Y:S02]  /*0230*/  IMAD R0, R3, 0xe, R0 ;  /* 0x0000000e03007824 */ /* 0x000fe400078e0200 */
[----:B------:R-:W-:-:S03]  /*0240*/  IMAD.MOV.U32 R3, RZ, RZ, 0x3 ;  /* 0x00000003ff037424 */ /* 0x000fc600078e00ff */
[----:B------:R-:W-:-:S05]  /*0250*/  LOP3.LUT R7, R0, 0xff, RZ, 0xc0, !PT ;  /* 0x000000ff00077812 */ /* 0x000fca00078ec0ff */
[----:B------:R-:W-:-:S03]  /*0260*/  IMAD.WIDE.U32 R2, R7, 0x4, R2 ;  /* 0x0000000407027825 */ /* 0x000fc600078e0002 */
[----:B------:R-:W-:Y:S02]  /*0270*/  LOP3.LUT R2, R2, 0xfffffffc, RZ, 0xc0, !PT ;  /* 0xfffffffc02027812 */ /* 0x000fe400078ec0ff */
[----:B------:R-:W-:Y:S02]  /*0280*/  LOP3.LUT R3, R3, 0x3, RZ, 0xc0, !PT ;  /* 0x0000000303037812 */ /* 0x000fe400078ec0ff */
[----:B0-----:R-:W-:-:S04]  /*0290*/  IADD3 R2, P0, PT, R2, UR6, RZ ;  /* 0x0000000602027c10 */ /* 0x001fc8000ff1e0ff */
[----:B------:R-:W-:-:S05]  /*02a0*/  IADD3.X R3, PT, PT, R3, UR7, RZ, P0, !PT ;  /* 0x0000000703037c10 */ /* 0x000fca00087fe4ff */
[----:B------:R0:W5:Y:S04]  /*02b0*/  LDG.E.CONSTANT R7, desc[UR4][R2.64] ;  /* 0x0000000402077981 */ /* 0x000168000c1e9900 */
.L_x_1:
[----:B------:R-:W-:Y:S05]  /*02c0*/  BSYNC.RECONVERGENT B0 ;  /* 0x0000000000007941 */ /* 0x000fea0003800200 */
.L_x_0:
[----:B-----5:R-:W-:Y:S01]  /*02d0*/  STG.E desc[UR4][R4.64], R7 ;  /* 0x0000000704007986 */ /* 0x020fe2000c101904 */
[----:B------:R-:W-:Y:S05]  /*02e0*/  EXIT ;  /* 0x000000000000794d */ /* 0x000fea0003800000 */
.L_x_2:
[----:B------:R-:W-:-:S00]  /*02f0*/  BRA `(.L_x_2) ;  /* 0xfffffffc00fc7947 */ /* 0x000fc0000383ffff */
[----:B------:R-:W-:-:S00]  /*0300*/  NOP ;  /* 0x0000000000007918 */ /* 0x000fc00000000000 */
[----:B------:R-:W-:-:S00]  /*0310*/  NOP ;  /* 0x0000000000007918 */ /* 0x000fc00000000000 */
[----:B------:R-:W-:-:S00]  /*0320*/  NOP ;  /* 0x0000000000007918 */ /* 0x000fc00000000000 */
[----:B------:R-:W-:-:S00]  /*0330*/  NOP ;  /* 0x0000000000007918 */ /* 0x000fc00000000000 */
[----:B------:R-:W-:-:S00]  /*0340*/  NOP ;  /* 0x0000000000007918 */ /* 0x000fc00000000000 */
[----:B------:R-:W-:-:S00]  /*0350*/  NOP ;  /* 0x0000000000007918 */ /* 0x000fc00000000000 */
[----:B------:R-:W-:-:S00]  /*0360*/  NOP ;  /* 0x0000000000007918 */ /* 0x000fc00000000000 */
[----:B------:R-:W-:-:S00]  /*0370*/  NOP ;  /* 0x0000000000007918 */ /* 0x000fc00000000000 */
.L_x_3:


//--------------------- .nv.shared.reserved.0     --------------------------
	.section	.nv.shared.reserved.0,"aw",@nobits
	.weak		__nv_reservedSMEM_offset_0_alias
	.size		__nv_reservedSMEM_offset_0_alias, 0, 64
	.other		__nv_reservedSMEM_offset_0_alias,@"STO_CUDA_RESERVED_SHARED STV_DEFAULT"
__nv_reservedSMEM_offset_0_alias:
	.zero		0
	.zero		64


//--------------------- .nv.constant0.default_function_kernel --------------------------
	.section	.nv.constant0.default_function_kernel,"a",@progbits
	.sectionflags	@""
	.align	4
.nv.constant0.default_function_kernel:
	.zero		912


//--------------------- SYMBOLS --------------------------

	.type		.nv.reservedSmem.offset0,@object
	.size		.nv.reservedSmem.offset0,0x4
